//
// Generated by NVIDIA NVVM Compiler
//
// Compiler Build ID: CL-36424714
// Cuda compilation tools, release 13.0, V13.0.88
// Based on NVVM 20.0.0
//

.version 9.0
.target sm_100
.address_size 64

	// .globl	_Z12mandelKernelffffiPi

.visible .entry _Z12mandelKernelffffiPi(
	.param .f32 _Z12mandelKernelffffiPi_param_0,
	.param .f32 _Z12mandelKernelffffiPi_param_1,
	.param .f32 _Z12mandelKernelffffiPi_param_2,
	.param .f32 _Z12mandelKernelffffiPi_param_3,
	.param .u32 _Z12mandelKernelffffiPi_param_4,
	.param .u64 .ptr .align 1 _Z12mandelKernelffffiPi_param_5
)
{
	.reg .pred 	%p<10>;
	.reg .b32 	%r<21>;
	.reg .b32 	%f<35>;
	.reg .b64 	%rd<5>;

	ld.param.f32 	%f9, [_Z12mandelKernelffffiPi_param_0];
	ld.param.f32 	%f10, [_Z12mandelKernelffffiPi_param_1];
	ld.param.f32 	%f11, [_Z12mandelKernelffffiPi_param_2];
	ld.param.f32 	%f12, [_Z12mandelKernelffffiPi_param_3];
	ld.param.u32 	%r5, [_Z12mandelKernelffffiPi_param_4];
	ld.param.u64 	%rd1, [_Z12mandelKernelffffiPi_param_5];
	mov.u32 	%r7, %ctaid.x;
	mov.u32 	%r8, %ntid.x;
	mov.u32 	%r9, %tid.x;
	mad.lo.s32 	%r1, %r7, %r8, %r9;
	mul.hi.s32 	%r10, %r1, 1374389535;
	shr.u32 	%r11, %r10, 31;
	shr.s32 	%r12, %r10, 9;
	add.s32 	%r13, %r12, %r11;
	mul.lo.s32 	%r14, %r13, 1600;
	sub.s32 	%r15, %r1, %r14;
	cvt.rn.f32.s32 	%f13, %r15;
	fma.rn.f32 	%f1, %f11, %f13, %f9;
	cvt.rn.f32.s32 	%f14, %r13;
	fma.rn.f32 	%f2, %f12, %f14, %f10;
	mul.f32 	%f15, %f2, %f2;
	fma.rn.f32 	%f16, %f1, %f1, %f15;
	setp.gtu.f32 	%p1, %f16, 0f40800000;
	setp.lt.s32 	%p2, %r5, 1;
	mov.b32 	%r20, 0;
	or.pred  	%p3, %p1, %p2;
	mov.f32 	%f33, %f1;
	mov.f32 	%f34, %f2;
	@%p3 bra 	$L__BB0_3;
	mov.b32 	%r20, 0;
	mov.f32 	%f34, %f2;
	mov.f32 	%f32, %f1;
$L__BB0_2:
	mul.f32 	%f17, %f32, %f32;
	mul.f32 	%f18, %f34, %f34;
	sub.f32 	%f19, %f17, %f18;
	add.f32 	%f33, %f1, %f19;
	add.f32 	%f20, %f32, %f32;
	fma.rn.f32 	%f34, %f20, %f34, %f2;
	mul.f32 	%f21, %f33, %f33;
	mul.f32 	%f22, %f34, %f34;
	sub.f32 	%f23, %f21, %f22;
	add.f32 	%f24, %f1, %f23;
	add.f32 	%f25, %f33, %f33;
	fma.rn.f32 	%f26, %f34, %f25, %f2;
	add.s32 	%r20, %r20, 2;
	mul.f32 	%f27, %f26, %f26;
	fma.rn.f32 	%f28, %f24, %f24, %f27;
	setp.le.f32 	%p4, %f28, 0f40800000;
	setp.lt.s32 	%p5, %r20, %r5;
	and.pred  	%p6, %p4, %p5;
	mov.f32 	%f32, %f33;
	@%p6 bra 	$L__BB0_2;
$L__BB0_3:
	cvta.to.global.u64 	%rd2, %rd1;
	setp.ne.s32 	%p7, %r20, 0;
	mul.f32 	%f29, %f34, %f34;
	fma.rn.f32 	%f30, %f33, %f33, %f29;
	setp.gt.f32 	%p8, %f30, 0f40800000;
	and.pred  	%p9, %p7, %p8;
	selp.s32 	%r17, -1, 0, %p9;
	add.s32 	%r18, %r20, %r17;
	mul.wide.s32 	%rd3, %r1, 4;
	add.s64 	%rd4, %rd2, %rd3;
	st.global.u32 	[%rd4], %r18;
	ret;

}


// ===== COMPILED SASS (sm_100) =====

	.target	sm_100

	.elftype	@"ET_EXEC"


//--------------------- .note.nv.tkinfo           --------------------------
	.section	.note.nv.tkinfo,"",@"SHT_NOTE"
	.sectionflags	@"SHF_NOTE_NV_TKINFO"
	.tkinfo
        /*0018*/ 	.word	0x00000002
        /*0030*/ 	.string	""
        /*0030*/ 	.string	"ptxas"
        /*0030*/ 	.string	"Cuda compilation tools, release 13.0, V13.0.88"
        /*0030*/ 	.string	"Build cuda_13.0.r13.0/compiler.36424714_0"
        /*0030*/ 	.string	"-arch sm_100 -m 64 "



//--------------------- .note.nv.cuinfo           --------------------------
	.section	.note.nv.cuinfo,"",@"SHT_NOTE"
	.sectionflags	@"SHF_NOTE_NV_CUINFO"
        /*0018*/ 	.short	0x0002
        /*001a*/ 	.short	0x0064
        /*001c*/ 	.short	0x0082
	.zero		2


//--------------------- .nv.info                  --------------------------
	.section	.nv.info,"",@"SHT_CUDA_INFO"
	.align	4


	//----- nvinfo : EIATTR_REGCOUNT
	.align		4
        /*0000*/ 	.byte	0x04, 0x2f
        /*0002*/ 	.short	(.L_1 - .L_0)
	.align		4
.L_0:
        /*0004*/ 	.word	index@(_Z12mandelKernelffffiPi)
        /*0008*/ 	.word	0x0000000e


	//----- nvinfo : EIATTR_FRAME_SIZE
	.align		4
.L_1:
        /*000c*/ 	.byte	0x04, 0x11
        /*000e*/ 	.short	(.L_3 - .L_2)
	.align		4
.L_2:
        /*0010*/ 	.word	index@(_Z12mandelKernelffffiPi)
        /*0014*/ 	.word	0x00000000


	//----- nvinfo : EIATTR_MIN_STACK_SIZE
	.align		4
.L_3:
        /*0018*/ 	.byte	0x04, 0x12
        /*001a*/ 	.short	(.L_5 - .L_4)
	.align		4
.L_4:
        /*001c*/ 	.word	index@(_Z12mandelKernelffffiPi)
        /*0020*/ 	.word	0x00000000
.L_5:


//--------------------- .nv.compat                --------------------------
	.section	.nv.compat,"",@"SHT_CUDA_COMPAT_INFO"
	.align	4
        /*0000*/ 	.byte	0x02, 0x09, 0x00, 0x00, 0x02, 0x02, 0x01, 0x00, 0x02, 0x05, 0x05, 0x00, 0x03, 0x07, 0x01, 0x01
        /*0010*/ 	.byte	0x02, 0x03, 0x00, 0x00, 0x02, 0x06, 0x01, 0x00, 0x04, 0x0b, 0x08, 0x00, 0x01, 0x00, 0x00, 0x00
        /*0020*/ 	.byte	0x00, 0x00, 0x00, 0x00


//--------------------- .nv.info._Z12mandelKernelffffiPi --------------------------
	.section	.nv.info._Z12mandelKernelffffiPi,"",@"SHT_CUDA_INFO"
	.sectionflags	@""
	.align	4


	//----- nvinfo : EIATTR_CUDA_API_VERSION
	.align		4
        /*0000*/ 	.byte	0x04, 0x37
        /*0002*/ 	.short	(.L_7 - .L_6)
.L_6:
        /*0004*/ 	.word	0x00000082


	//----- nvinfo : EIATTR_KPARAM_INFO
	.align		4
.L_7:
        /*0008*/ 	.byte	0x04, 0x17
        /*000a*/ 	.short	(.L_9 - .L_8)
.L_8:
        /*000c*/ 	.word	0x00000000
        /*0010*/ 	.short	0x0005
        /*0012*/ 	.short	0x0018
        /*0014*/ 	.byte	0x00, 0xf5, 0x21, 0x00


	//----- nvinfo : EIATTR_KPARAM_INFO
	.align		4
.L_9:
        /*0018*/ 	.byte	0x04, 0x17
        /*001a*/ 	.short	(.L_11 - .L_10)
.L_10:
        /*001c*/ 	.word	0x00000000
        /*0020*/ 	.short	0x0004
        /*0022*/ 	.short	0x0010
        /*0024*/ 	.byte	0x00, 0xf0, 0x11, 0x00


	//----- nvinfo : EIATTR_KPARAM_INFO
	.align		4
.L_11:
        /*0028*/ 	.byte	0x04, 0x17
        /*002a*/ 	.short	(.L_13 - .L_12)
.L_12:
        /*002c*/ 	.word	0x00000000
        /*0030*/ 	.short	0x0003
        /*0032*/ 	.short	0x000c
        /*0034*/ 	.byte	0x00, 0xf0, 0x11, 0x00


	//----- nvinfo : EIATTR_KPARAM_INFO
	.align		4
.L_13:
        /*0038*/ 	.byte	0x04, 0x17
        /*003a*/ 	.short	(.L_15 - .L_14)
.L_14:
        /*003c*/ 	.word	0x00000000
        /*0040*/ 	.short	0x0002
        /*0042*/ 	.short	0x0008
        /*0044*/ 	.byte	0x00, 0xf0, 0x11, 0x00


	//----- nvinfo : EIATTR_KPARAM_INFO
	.align		4
.L_15:
        /*0048*/ 	.byte	0x04, 0x17
        /*004a*/ 	.short	(.L_17 - .L_16)
.L_16:
        /*004c*/ 	.word	0x00000000
        /*0050*/ 	.short	0x0001
        /*0052*/ 	.short	0x0004
        /*0054*/ 	.byte	0x00, 0xf0, 0x11, 0x00


	//----- nvinfo : EIATTR_KPARAM_INFO
	.align		4
.L_17:
        /*0058*/ 	.byte	0x04, 0x17
        /*005a*/ 	.short	(.L_19 - .L_18)
.L_18:
        /*005c*/ 	.word	0x00000000
        /*0060*/ 	.short	0x0000
        /*0062*/ 	.short	0x0000
        /*0064*/ 	.byte	0x00, 0xf0, 0x11, 0x00


	//----- nvinfo : EIATTR_SPARSE_MMA_MASK
	.align		4
.L_19:
        /*0068*/ 	.byte	0x03, 0x50
        /*006a*/ 	.short	0x0000


	//----- nvinfo : EIATTR_MAXREG_COUNT
	.align		4
        /*006c*/ 	.byte	0x03, 0x1b
        /*006e*/ 	.short	0x00ff


	//----- nvinfo : EIATTR_MERCURY_ISA_VERSION
	.align		4
        /*0070*/ 	.byte	0x03, 0x5f
        /*0072*/ 	.short	0x0101


	//----- nvinfo : EIATTR_VRC_CTA_INIT_COUNT
	.align		4
        /*0074*/ 	.byte	0x02, 0x4a
	.zero		1
	.zero		1


	//----- nvinfo : EIATTR_EXIT_INSTR_OFFSETS
	.align		4
        /*0078*/ 	.byte	0x04, 0x1c
        /*007a*/ 	.short	(.L_21 - .L_20)


	//   ....[0]....
.L_20:
        /*007c*/ 	.word	0x00000380


	//----- nvinfo : EIATTR_CRS_STACK_SIZE
	.align		4
.L_21:
        /*0080*/ 	.byte	0x04, 0x1e
        /*0082*/ 	.short	(.L_23 - .L_22)
.L_22:
        /*0084*/ 	.word	0x00000000


	//----- nvinfo : EIATTR_CBANK_PARAM_SIZE
	.align		4
.L_23:
        /*0088*/ 	.byte	0x03, 0x19
        /*008a*/ 	.short	0x0020


	//----- nvinfo : EIATTR_PARAM_CBANK
	.align		4
        /*008c*/ 	.byte	0x04, 0x0a
        /*008e*/ 	.short	(.L_25 - .L_24)
	.align		4
.L_24:
        /*0090*/ 	.word	index@(.nv.constant0._Z12mandelKernelffffiPi)
        /*0094*/ 	.short	0x0380
        /*0096*/ 	.short	0x0020


	//----- nvinfo : EIATTR_SW_WAR
	.align		4
.L_25:
        /*0098*/ 	.byte	0x04, 0x36
        /*009a*/ 	.short	(.L_27 - .L_26)
.L_26:
        /*009c*/ 	.word	0x00000008
.L_27:


//--------------------- .nv.callgraph             --------------------------
	.section	.nv.callgraph,"",@"SHT_CUDA_CALLGRAPH"
	.align	4
	.sectionentsize	8
	.align		4
        /*0000*/ 	.word	0x00000000
	.align		4
        /*0004*/ 	.word	0xffffffff
	.align		4
        /*0008*/ 	.word	0x00000000
	.align		4
        /*000c*/ 	.word	0xfffffffe
	.align		4
        /*0010*/ 	.word	0x00000000
	.align		4
        /*0014*/ 	.word	0xfffffffd
	.align		4
        /*0018*/ 	.word	0x00000000
	.align		4
        /*001c*/ 	.word	0xfffffffc


//--------------------- .text._Z12mandelKernelffffiPi --------------------------
	.section	.text._Z12mandelKernelffffiPi,"ax",@progbits
	.align	128
        .global         _Z12mandelKernelffffiPi
        .type           _Z12mandelKernelffffiPi,@function
        .size           _Z12mandelKernelffffiPi,(.L_x_4 - _Z12mandelKernelffffiPi)
        .other          _Z12mandelKernelffffiPi,@"STO_CUDA_ENTRY STV_DEFAULT"
_Z12mandelKernelffffiPi:
.text._Z12mandelKernelffffiPi:
[----:B------:R-:W-:Y:S01]  /*0000*/  LDC R1, c[0x0][0x37c] ;  /* 0x0000df00ff017b82 */ /* 0x000fe20000000800 */
[----:B------:R-:W0:Y:S07]  /*0010*/  S2R R3, SR_TID.X ;  /* 0x0000000000037919 */ /* 0x000e2e0000002100 */
[----:B------:R-:W0:Y:S01]  /*0020*/  S2UR UR4, SR_CTAID.X ;  /* 0x00000000000479c3 */ /* 0x000e220000002500 */
[----:B------:R-:W-:Y:S01]  /*0030*/  BSSY.RECONVERGENT B0, `(.L_x_0) ;  /* 0x000002a000007945 */ /* 0x000fe20003800200 */
[----:B------:R-:W-:-:S06]  /*0040*/  HFMA2 R5, -RZ, RZ, 0, 0 ;  /* 0x00000000ff057431 */ /* 0x000fcc00000001ff */
[----:B------:R-:W0:Y:S08]  /*0050*/  LDC R0, c[0x0][0x360] ;  /* 0x0000d800ff007b82 */ /* 0x000e300000000800 */
[----:B------:R-:W1:Y:S08]  /*0060*/  LDC.64 R10, c[0x0][0x380] ;  /* 0x0000e000ff0a7b82 */ /* 0x000e700000000a00 */
[----:B------:R-:W1:Y:S01]  /*0070*/  LDC.64 R8, c[0x0][0x388] ;  /* 0x0000e200ff087b82 */ /* 0x000e620000000a00 */
[----:B0-----:R-:W-:-:S07]  /*0080*/  IMAD R0, R0, UR4, R3 ;  /* 0x0000000400007c24 */ /* 0x001fce000f8e0203 */
[----:B------:R-:W0:Y:S01]  /*0090*/  LDC R2, c[0x0][0x390] ;  /* 0x0000e400ff027b82 */ /* 0x000e220000000800 */
[----:B------:R-:W-:-:S05]  /*00a0*/  IMAD.HI R3, R0, 0x51eb851f, RZ ;  /* 0x51eb851f00037827 */ /* 0x000fca00078e02ff */
[----:B------:R-:W-:-:S04]  /*00b0*/  SHF.R.U32.HI R4, RZ, 0x1f, R3 ;  /* 0x0000001fff047819 */ /* 0x000fc80000011603 */
[----:B------:R-:W-:-:S04]  /*00c0*/  LEA.HI.SX32 R3, R3, R4, 0x17 ;  /* 0x0000000403037211 */ /* 0x000fc800078fbaff */
[----:B------:R-:W-:Y:S01]  /*00d0*/  I2FP.F32.S32 R6, R3 ;  /* 0x0000000300067245 */ /* 0x000fe20000201400 */
[----:B------:R-:W-:-:S04]  /*00e0*/  IMAD R4, R3, -0x640, R0 ;  /* 0xfffff9c003047824 */ /* 0x000fc800078e0200 */
[----:B-1----:R-:W-:Y:S01]  /*00f0*/  FFMA R6, R6, R9, R11 ;  /* 0x0000000906067223 */ /* 0x002fe2000000000b */
[----:B------:R-:W-:Y:S02]  /*0100*/  I2FP.F32.S32 R3, R4 ;  /* 0x0000000400037245 */ /* 0x000fe40000201400 */
[----:B0-----:R-:W-:Y:S01]  /*0110*/  ISETP.GE.AND P0, PT, R2, 0x1, PT ;  /* 0x000000010200780c */ /* 0x001fe20003f06270 */
[-C--:B------:R-:W-:Y:S01]  /*0120*/  FMUL R4, R6, R6.reuse ;  /* 0x0000000606047220 */ /* 0x080fe20000400000 */
[----:B------:R-:W-:Y:S01]  /*0130*/  MOV R7, R6 ;  /* 0x0000000600077202 */ /* 0x000fe20000000f00 */
[----:B------:R-:W-:-:S04]  /*0140*/  FFMA R3, R3, R8, R10 ;  /* 0x0000000803037223 */ /* 0x000fc8000000000a */
[----:B------:R-:W-:-:S05]  /*0150*/  FFMA R4, R3, R3, R4 ;  /* 0x0000000303047223 */ /* 0x000fca0000000004 */
[----:B------:R-:W-:Y:S02]  /*0160*/  FSETP.GTU.OR P0, PT, R4, 4, !P0 ;  /* 0x408000000400780b */ /* 0x000fe4000470c400 */
[----:B------:R-:W-:-:S11]  /*0170*/  MOV R4, R3 ;  /* 0x0000000300047202 */ /* 0x000fd60000000f00 */
[----:B------:R-:W-:Y:S05]  /*0180*/  @P0 BRA `(.L_x_1) ;  /* 0x0000000000500947 */ /* 0x000fea0003800000 */
[----:B------:R-:W-:Y:S02]  /*0190*/  MOV R5, RZ ;  /* 0x000000ff00057202 */ /* 0x000fe40000000f00 */
[----:B------:R-:W-:Y:S02]  /*01a0*/  MOV R7, R6 ;  /* 0x0000000600077202 */ /* 0x000fe40000000f00 */
[----:B------:R-:W-:-:S07]  /*01b0*/  MOV R8, R3 ;  /* 0x0000000300087202 */ /* 0x000fce0000000f00 */
.L_x_2:
[-C--:B------:R-:W-:Y:S01]  /*01c0*/  FMUL R9, R7, R7.reuse ;  /* 0x0000000707097220 */ /* 0x080fe20000400000 */
[C---:B------:R-:W-:Y:S01]  /*01d0*/  FADD R11, R8.reuse, R8 ;  /* 0x00000008080b7221 */ /* 0x040fe20000000000 */
[----:B------:R-:W-:Y:S02]  /*01e0*/  IADD3 R5, PT, PT, R5, 0x2, RZ ;  /* 0x0000000205057810 */ /* 0x000fe40007ffe0ff */
[----:B------:R-:W-:Y:S01]  /*01f0*/  FFMA R4, R8, R8, -R9 ;  /* 0x0000000808047223 */ /* 0x000fe20000000809 */
[----:B------:R-:W-:Y:S01]  /*0200*/  FFMA R7, R11, R7, R6 ;  /* 0x000000070b077223 */ /* 0x000fe20000000006 */
[----:B------:R-:W-:Y:S02]  /*0210*/  ISETP.GE.AND P0, PT, R5, R2, PT ;  /* 0x000000020500720c */ /* 0x000fe40003f06270 */
[----:B------:R-:W-:Y:S01]  /*0220*/  FADD R4, R3, R4 ;  /* 0x0000000403047221 */ /* 0x000fe20000000000 */
[----:B------:R-:W-:-:S03]  /*0230*/  FMUL R9, R7, R7 ;  /* 0x0000000707097220 */ /* 0x000fc60000400000 */
[C---:B------:R-:W-:Y:S01]  /*0240*/  FADD R10, R4.reuse, R4 ;  /* 0x00000004040a7221 */ /* 0x040fe20000000000 */
[----:B------:R-:W-:-:S03]  /*0250*/  FFMA R8, R4, R4, -R9 ;  /* 0x0000000404087223 */ /* 0x000fc60000000809 */
[----:B------:R-:W-:Y:S01]  /*0260*/  FFMA R10, R7, R10, R6 ;  /* 0x0000000a070a7223 */ /* 0x000fe20000000006 */
[----:B------:R-:W-:-:S03]  /*0270*/  FADD R8, R3, R8 ;  /* 0x0000000803087221 */ /* 0x000fc60000000000 */
[----:B------:R-:W-:-:S04]  /*0280*/  FMUL R9, R10, R10 ;  /* 0x0000000a0a097220 */ /* 0x000fc80000400000 */
[----:B------:R-:W-:Y:S01]  /*0290*/  FFMA R9, R8, R8, R9 ;  /* 0x0000000808097223 */ /* 0x000fe20000000009 */
[----:B------:R-:W-:-:S04]  /*02a0*/  MOV R8, R4 ;  /* 0x0000000400087202 */ /* 0x000fc80000000f00 */
[----:B------:R-:W-:-:S13]  /*02b0*/  FSETP.LE.AND P1, PT, R9, 4, PT ;  /* 0x408000000900780b */ /* 0x000fda0003f23000 */
[----:B------:R-:W-:Y:S05]  /*02c0*/  @!P0 BRA P1, `(.L_x_2) ;  /* 0xfffffffc00bc8947 */ /* 0x000fea000083ffff */
.L_x_1:
[----:B------:R-:W-:Y:S05]  /*02d0*/  BSYNC.RECONVERGENT B0 ;  /* 0x0000000000007941 */ /* 0x000fea0003800200 */
.L_x_0:
[----:B------:R-:W-:Y:S01]  /*02e0*/  FMUL R7, R7, R7 ;  /* 0x0000000707077220 */ /* 0x000fe20000400000 */
[----:B------:R-:W0:Y:S01]  /*02f0*/  LDC.64 R2, c[0x0][0x398] ;  /* 0x0000e600ff027b82 */ /* 0x000e220000000a00 */
[----:B------:R-:W1:Y:S02]  /*0300*/  LDCU.64 UR4, c[0x0][0x358] ;  /* 0x00006b00ff0477ac */ /* 0x000e640008000a00 */
[----:B------:R-:W-:Y:S01]  /*0310*/  FFMA R4, R4, R4, R7 ;  /* 0x0000000404047223 */ /* 0x000fe20000000007 */
[----:B------:R-:W-:-:S04]  /*0320*/  IADD3 R7, PT, PT, R5, -0x1, RZ ;  /* 0xffffffff05077810 */ /* 0x000fc80007ffe0ff */
[----:B------:R-:W-:-:S04]  /*0330*/  FSETP.GT.AND P0, PT, R4, 4, PT ;  /* 0x408000000400780b */ /* 0x000fc80003f04000 */
[----:B------:R-:W-:Y:S01]  /*0340*/  ISETP.NE.AND P0, PT, R5, RZ, P0 ;  /* 0x000000ff0500720c */ /* 0x000fe20000705270 */
[----:B0-----:R-:W-:-:S12]  /*0350*/  IMAD.WIDE R2, R0, 0x4, R2 ;  /* 0x0000000400027825 */ /* 0x001fd800078e0202 */
[----:B------:R-:W-:-:S05]  /*0360*/  @!P0 IADD3 R7, PT, PT, R5, RZ, RZ ;  /* 0x000000ff05078210 */ /* 0x000fca0007ffe0ff */
[----:B-1----:R-:W-:Y:S01]  /*0370*/  STG.E desc[UR4][R2.64], R7 ;  /* 0x0000000702007986 */ /* 0x002fe2000c101904 */
[----:B------:R-:W-:Y:S05]  /*0380*/  EXIT ;  /* 0x000000000000794d */ /* 0x000fea0003800000 */
.L_x_3:
[----:B------:R-:W-:-:S00]  /*0390*/  BRA `(.L_x_3) ;  /* 0xfffffffc00fc7947 */ /* 0x000fc0000383ffff */
[----:B------:R-:W-:-:S00]  /*03a0*/  NOP ;  /* 0x0000000000007918 */ /* 0x000fc00000000000 */
        /* <DEDUP_REMOVED lines=13> */
.L_x_4:


//--------------------- .nv.shared.reserved.0     --------------------------
	.section	.nv.shared.reserved.0,"aw",@nobits
	.weak		__nv_reservedSMEM_offset_0_alias
	.size		__nv_reservedSMEM_offset_0_alias, 0, 64
	.other		__nv_reservedSMEM_offset_0_alias,@"STO_CUDA_RESERVED_SHARED STV_DEFAULT"
__nv_reservedSMEM_offset_0_alias:
	.zero		0
	.zero		64


//--------------------- .nv.constant0._Z12mandelKernelffffiPi --------------------------
	.section	.nv.constant0._Z12mandelKernelffffiPi,"a",@progbits
	.sectionflags	@""
	.align	4
.nv.constant0._Z12mandelKernelffffiPi:
	.zero		928


//--------------------- SYMBOLS --------------------------

	.type		.nv.reservedSmem.offset0,@object
	.size		.nv.reservedSmem.offset0,0x4
